//
// Generated by NVIDIA NVVM Compiler
//
// Compiler Build ID: CL-36424714
// Cuda compilation tools, release 13.0, V13.0.88
// Based on NVVM 20.0.0
//

.version 9.0
.target sm_100
.address_size 64

	// .globl	_Z10someKernelv
.extern .func  (.param .b32 func_retval0) vprintf
(
	.param .b64 vprintf_param_0,
	.param .b64 vprintf_param_1
)
;
.global .align 1 .b8 $str[37] = {72, 101, 108, 108, 111, 32, 102, 114, 111, 109, 32, 116, 104, 114, 101, 97, 100, 32, 49, 48, 50, 51, 32, 105, 110, 32, 98, 108, 111, 99, 107, 32, 50, 53, 53, 10};

.visible .entry _Z10someKernelv()
{
	.reg .pred 	%p<4>;
	.reg .b32 	%r<5>;
	.reg .b64 	%rd<3>;

	mov.u32 	%r1, %tid.x;
	setp.ne.s32 	%p1, %r1, 1023;
	mov.u32 	%r2, %ctaid.x;
	setp.ne.s32 	%p2, %r2, 255;
	or.pred  	%p3, %p1, %p2;
	@%p3 bra 	$L__BB0_2;
	mov.u64 	%rd1, $str;
	cvta.global.u64 	%rd2, %rd1;
	{ // callseq 0, 0
	.param .b64 param0;
	st.param.b64 	[param0], %rd2;
	.param .b64 param1;
	st.param.b64 	[param1], 0;
	.param .b32 retval0;
	call.uni (retval0), 
	vprintf, 
	(
	param0, 
	param1
	);
	ld.param.b32 	%r3, [retval0];
	} // callseq 0
$L__BB0_2:
	ret;

}


// ===== COMPILED SASS (sm_100) =====

	.target	sm_100

	.elftype	@"ET_EXEC"


//--------------------- .note.nv.tkinfo           --------------------------
	.section	.note.nv.tkinfo,"",@"SHT_NOTE"
	.sectionflags	@"SHF_NOTE_NV_TKINFO"
	.tkinfo
        /*0018*/ 	.word	0x00000002
        /*0030*/ 	.string	""
        /*0030*/ 	.string	"ptxas"
        /*0030*/ 	.string	"Cuda compilation tools, release 13.0, V13.0.88"
        /*0030*/ 	.string	"Build cuda_13.0.r13.0/compiler.36424714_0"
        /*0030*/ 	.string	"-arch sm_100 -m 64 "



//--------------------- .note.nv.cuinfo           --------------------------
	.section	.note.nv.cuinfo,"",@"SHT_NOTE"
	.sectionflags	@"SHF_NOTE_NV_CUINFO"
        /*0018*/ 	.short	0x0002
        /*001a*/ 	.short	0x0064
        /*001c*/ 	.short	0x0082
	.zero		2


//--------------------- .nv.info                  --------------------------
	.section	.nv.info,"",@"SHT_CUDA_INFO"
	.align	4


	//----- nvinfo : EIATTR_REGCOUNT
	.align		4
        /*0000*/ 	.byte	0x04, 0x2f
        /*0002*/ 	.short	(.L_2 - .L_1)
	.align		4
.L_1:
        /*0004*/ 	.word	index@(_Z10someKernelv)
        /*0008*/ 	.word	0x00000018


	//----- nvinfo : EIATTR_FRAME_SIZE
	.align		4
.L_2:
        /*000c*/ 	.byte	0x04, 0x11
        /*000e*/ 	.short	(.L_4 - .L_3)
	.align		4
.L_3:
        /*0010*/ 	.word	index@(_Z10someKernelv)
        /*0014*/ 	.word	0x00000000


	//----- nvinfo : EIATTR_MIN_STACK_SIZE
	.align		4
.L_4:
        /*0018*/ 	.byte	0x04, 0x12
        /*001a*/ 	.short	(.L_6 - .L_5)
	.align		4
.L_5:
        /*001c*/ 	.word	index@(_Z10someKernelv)
        /*0020*/ 	.word	0x00000000
.L_6:


//--------------------- .nv.compat                --------------------------
	.section	.nv.compat,"",@"SHT_CUDA_COMPAT_INFO"
	.align	4
        /*0000*/ 	.byte	0x02, 0x09, 0x00, 0x00, 0x02, 0x02, 0x01, 0x00, 0x02, 0x05, 0x05, 0x00, 0x03, 0x07, 0x01, 0x01
        /*0010*/ 	.byte	0x02, 0x03, 0x00, 0x00, 0x02, 0x06, 0x01, 0x00, 0x04, 0x0b, 0x08, 0x00, 0x09, 0x00, 0x00, 0x00
        /*0020*/ 	.byte	0x00, 0x00, 0x00, 0x00


//--------------------- .nv.info._Z10someKernelv  --------------------------
	.section	.nv.info._Z10someKernelv,"",@"SHT_CUDA_INFO"
	.sectionflags	@""
	.align	4


	//----- nvinfo : EIATTR_CUDA_API_VERSION
	.align		4
        /*0000*/ 	.byte	0x04, 0x37
        /*0002*/ 	.short	(.L_8 - .L_7)
.L_7:
        /*0004*/ 	.word	0x00000082


	//----- nvinfo : EIATTR_SPARSE_MMA_MASK
	.align		4
.L_8:
        /*0008*/ 	.byte	0x03, 0x50
        /*000a*/ 	.short	0x0000


	//----- nvinfo : EIATTR_MAXREG_COUNT
	.align		4
        /*000c*/ 	.byte	0x03, 0x1b
        /*000e*/ 	.short	0x00ff


	//----- nvinfo : EIATTR_EXTERNS
	.align		4
        /*0010*/ 	.byte	0x04, 0x0f
        /*0012*/ 	.short	(.L_10 - .L_9)


	//   ....[0]....
	.align		4
.L_9:
        /*0014*/ 	.word	index@(vprintf)


	//----- nvinfo : EIATTR_MERCURY_ISA_VERSION
	.align		4
.L_10:
        /*0018*/ 	.byte	0x03, 0x5f
        /*001a*/ 	.short	0x0101


	//----- nvinfo : EIATTR_VRC_CTA_INIT_COUNT
	.align		4
        /*001c*/ 	.byte	0x02, 0x4a
	.zero		1
	.zero		1


	//----- nvinfo : EIATTR_SYSCALL_OFFSETS
	.align		4
        /*0020*/ 	.byte	0x04, 0x46
        /*0022*/ 	.short	(.L_12 - .L_11)


	//   ....[0]....
.L_11:
        /*0024*/ 	.word	0x000000d0


	//----- nvinfo : EIATTR_EXIT_INSTR_OFFSETS
	.align		4
.L_12:
        /*0028*/ 	.byte	0x04, 0x1c
        /*002a*/ 	.short	(.L_14 - .L_13)


	//   ....[0]....
.L_13:
        /*002c*/ 	.word	0x00000050


	//   ....[1]....
        /*0030*/ 	.word	0x000000e0


	//----- nvinfo : EIATTR_CRS_STACK_SIZE
	.align		4
.L_14:
        /*0034*/ 	.byte	0x04, 0x1e
        /*0036*/ 	.short	(.L_16 - .L_15)
.L_15:
        /*0038*/ 	.word	0x00000000


	//----- nvinfo : EIATTR_SW_WAR
	.align		4
.L_16:
        /*003c*/ 	.byte	0x04, 0x36
        /*003e*/ 	.short	(.L_18 - .L_17)
.L_17:
        /*0040*/ 	.word	0x00000008
.L_18:


//--------------------- .nv.callgraph             --------------------------
	.section	.nv.callgraph,"",@"SHT_CUDA_CALLGRAPH"
	.align	4
	.sectionentsize	8
	.align		4
        /*0000*/ 	.word	0x00000000
	.align		4
        /*0004*/ 	.word	0xffffffff
	.align		4
        /*0008*/ 	.word	index@(_Z10someKernelv)
	.align		4
        /*000c*/ 	.word	index@(vprintf)
	.align		4
        /*0010*/ 	.word	0x00000000
	.align		4
        /*0014*/ 	.word	0xfffffffe
	.align		4
        /*0018*/ 	.word	0x00000000
	.align		4
        /*001c*/ 	.word	0xfffffffd
	.align		4
        /*0020*/ 	.word	0x00000000
	.align		4
        /*0024*/ 	.word	0xfffffffc


//--------------------- .nv.constant4             --------------------------
	.section	.nv.constant4,"a",@progbits
	.align	8
	.align		8
.nv.constant4:
        /*0000*/ 	.dword	vprintf
	.align		8
        /*0008*/ 	.dword	$str


//--------------------- .text._Z10someKernelv     --------------------------
	.section	.text._Z10someKernelv,"ax",@progbits
	.align	128
        .global         _Z10someKernelv
        .type           _Z10someKernelv,@function
        .size           _Z10someKernelv,(.L_x_2 - _Z10someKernelv)
        .other          _Z10someKernelv,@"STO_CUDA_ENTRY STV_DEFAULT"
_Z10someKernelv:
.text._Z10someKernelv:
[----:B------:R-:W0:Y:S01]  /*0000*/  LDC R1, c[0x0][0x37c] ;  /* 0x0000df00ff017b82 */ /* 0x000e220000000800 */
[----:B------:R-:W1:Y:S01]  /*0010*/  S2R R2, SR_CTAID.X ;  /* 0x0000000000027919 */ /* 0x000e620000002500 */
[----:B------:R-:W2:Y:S01]  /*0020*/  S2R R0, SR_TID.X ;  /* 0x0000000000007919 */ /* 0x000ea20000002100 */
[----:B-1----:R-:W-:-:S04]  /*0030*/  ISETP.NE.AND P0, PT, R2, 0xff, PT ;  /* 0x000000ff0200780c */ /* 0x002fc80003f05270 */
[----:B--2---:R-:W-:-:S13]  /*0040*/  ISETP.NE.OR P0, PT, R0, 0x3ff, P0 ;  /* 0x000003ff0000780c */ /* 0x004fda0000705670 */
[----:B0-----:R-:W-:Y:S05]  /*0050*/  @P0 EXIT ;  /* 0x000000000000094d */ /* 0x001fea0003800000 */
[----:B------:R-:W-:Y:S01]  /*0060*/  MOV R0, 0x0 ;  /* 0x0000000000007802 */ /* 0x000fe20000000f00 */
[----:B------:R-:W0:Y:S01]  /*0070*/  LDCU.64 UR4, c[0x4][0x8] ;  /* 0x01000100ff0477ac */ /* 0x000e220008000a00 */
[----:B------:R-:W-:Y:S02]  /*0080*/  CS2R R6, SRZ ;  /* 0x0000000000067805 */ /* 0x000fe4000001ff00 */
[----:B------:R1:W2:Y:S01]  /*0090*/  LDC.64 R2, c[0x4][R0] ;  /* 0x0100000000027b82 */ /* 0x0002a20000000a00 */
[----:B0-----:R-:W-:Y:S02]  /*00a0*/  IMAD.U32 R4, RZ, RZ, UR4 ;  /* 0x00000004ff047e24 */ /* 0x001fe4000f8e00ff */
[----:B-1----:R-:W-:-:S07]  /*00b0*/  IMAD.U32 R5, RZ, RZ, UR5 ;  /* 0x00000005ff057e24 */ /* 0x002fce000f8e00ff */
[----:B------:R-:W-:-:S07]  /*00c0*/  LEPC R20, `(.L_x_0) ;  /* 0x000000001014794e */ /* 0x000fce0000000000 */
[----:B--2---:R-:W-:Y:S05]  /*00d0*/  CALL.ABS.NOINC R2 ;  /* 0x0000000002007343 */ /* 0x004fea0003c00000 */
.L_x_0:
[----:B------:R-:W-:Y:S05]  /*00e0*/  EXIT ;  /* 0x000000000000794d */ /* 0x000fea0003800000 */
.L_x_1:
[----:B------:R-:W-:-:S00]  /*00f0*/  BRA `(.L_x_1) ;  /* 0xfffffffc00fc7947 */ /* 0x000fc0000383ffff */
[----:B------:R-:W-:-:S00]  /*0100*/  NOP ;  /* 0x0000000000007918 */ /* 0x000fc00000000000 */
[----:B------:R-:W-:-:S00]  /*0110*/  NOP ;  /* 0x0000000000007918 */ /* 0x000fc00000000000 */
[----:B------:R-:W-:-:S00]  /*0120*/  NOP ;  /* 0x0000000000007918 */ /* 0x000fc00000000000 */
[----:B------:R-:W-:-:S00]  /*0130*/  NOP ;  /* 0x0000000000007918 */ /* 0x000fc00000000000 */
[----:B------:R-:W-:-:S00]  /*0140*/  NOP ;  /* 0x0000000000007918 */ /* 0x000fc00000000000 */
[----:B------:R-:W-:-:S00]  /*0150*/  NOP ;  /* 0x0000000000007918 */ /* 0x000fc00000000000 */
[----:B------:R-:W-:-:S00]  /*0160*/  NOP ;  /* 0x0000000000007918 */ /* 0x000fc00000000000 */
[----:B------:R-:W-:-:S00]  /*0170*/  NOP ;  /* 0x0000000000007918 */ /* 0x000fc00000000000 */
.L_x_2:


//--------------------- .nv.global.init           --------------------------
	.section	.nv.global.init,"aw",@progbits
.nv.global.init:
	.type		$str,@object
	.size		$str,(.L_0 - $str)
$str:
        /*0000*/ 	.byte	0x48, 0x65, 0x6c, 0x6c, 0x6f, 0x20, 0x66, 0x72, 0x6f, 0x6d, 0x20, 0x74, 0x68, 0x72, 0x65, 0x61
        /*0010*/ 	.byte	0x64, 0x20, 0x31, 0x30, 0x32, 0x33, 0x20, 0x69, 0x6e, 0x20, 0x62, 0x6c, 0x6f, 0x63, 0x6b, 0x20
        /*0020*/ 	.byte	0x32, 0x35, 0x35, 0x0a, 0x00
.L_0:


//--------------------- .nv.shared.reserved.0     --------------------------
	.section	.nv.shared.reserved.0,"aw",@nobits
	.weak		__nv_reservedSMEM_offset_0_alias
	.size		__nv_reservedSMEM_offset_0_alias, 0, 64
	.other		__nv_reservedSMEM_offset_0_alias,@"STO_CUDA_RESERVED_SHARED STV_DEFAULT"
__nv_reservedSMEM_offset_0_alias:
	.zero		0
	.zero		64


//--------------------- .nv.constant0._Z10someKernelv --------------------------
	.section	.nv.constant0._Z10someKernelv,"a",@progbits
	.sectionflags	@""
	.align	4
.nv.constant0._Z10someKernelv:
	.zero		896


//--------------------- SYMBOLS --------------------------

	.type		.nv.reservedSmem.offset0,@object
	.size		.nv.reservedSmem.offset0,0x4
	.type		vprintf,@function
